	.headerflags	@"EF_CUDA_TEXMODE_UNIFIED EF_CUDA_64BIT_ADDRESS EF_CUDA_ACCELERATORS EF_CUDA_SM90 EF_CUDA_VIRTUAL_SM(EF_CUDA_SM90)"
	.elftype	@"ET_EXEC"


//--------------------- .nv.info                  --------------------------
	.section	.nv.info,"",@"SHT_CUDA_INFO"
	.align	4


	//----- nvinfo : EIATTR_REGCOUNT
	.align		4
        /*0000*/ 	.byte	0x04, 0x2f
        /*0002*/ 	.short	(.L_1 - .L_0)
	.align		4
.L_0:
        /*0004*/ 	.word	index@(triton_poi_fused_0)
        /*0008*/ 	.word	0x0000001e


	//----- nvinfo : EIATTR_MIN_STACK_SIZE
	.align		4
.L_1:
        /*000c*/ 	.byte	0x04, 0x12
        /*000e*/ 	.short	(.L_3 - .L_2)
	.align		4
.L_2:
        /*0010*/ 	.word	index@(triton_poi_fused_0)
        /*0014*/ 	.word	0x00000000


	//----- nvinfo : EIATTR_FRAME_SIZE
	.align		4
.L_3:
        /*0018*/ 	.byte	0x04, 0x11
        /*001a*/ 	.short	(.L_5 - .L_4)
	.align		4
.L_4:
        /*001c*/ 	.word	index@(triton_poi_fused_0)
        /*0020*/ 	.word	0x00000000


	//----- nvinfo : EIATTR_MIN_STACK_SIZE
	.align		4
.L_5:
        /*0024*/ 	.byte	0x04, 0x12
        /*0026*/ 	.short	(.L_7 - .L_6)
	.align		4
.L_6:
        /*0028*/ 	.word	index@(triton_poi_fused_0)
        /*002c*/ 	.word	0x00000000
.L_7:


//--------------------- .nv.info.triton_poi_fused_0 --------------------------
	.section	.nv.info.triton_poi_fused_0,"",@"SHT_CUDA_INFO"
	.sectionflags	@""
	.align	4


	//----- nvinfo : EIATTR_CUDA_API_VERSION
	.align		4
        /*0000*/ 	.byte	0x04, 0x37
        /*0002*/ 	.short	(.L_9 - .L_8)
.L_8:
        /*0004*/ 	.word	0x0000007c


	//----- nvinfo : EIATTR_KPARAM_INFO
	.align		4
.L_9:
        /*0008*/ 	.byte	0x04, 0x17
        /*000a*/ 	.short	(.L_11 - .L_10)
.L_10:
        /*000c*/ 	.word	0x00000000
        /*0010*/ 	.short	0x0003
        /*0012*/ 	.short	0x0014
        /*0014*/ 	.byte	0x00, 0xf0, 0x11, 0x00


	//----- nvinfo : EIATTR_KPARAM_INFO
	.align		4
.L_11:
        /*0018*/ 	.byte	0x04, 0x17
        /*001a*/ 	.short	(.L_13 - .L_12)
.L_12:
        /*001c*/ 	.word	0x00000000
        /*0020*/ 	.short	0x0002
        /*0022*/ 	.short	0x0010
        /*0024*/ 	.byte	0x00, 0xf0, 0x11, 0x00


	//----- nvinfo : EIATTR_KPARAM_INFO
	.align		4
.L_13:
        /*0028*/ 	.byte	0x04, 0x17
        /*002a*/ 	.short	(.L_15 - .L_14)
.L_14:
        /*002c*/ 	.word	0x00000000
        /*0030*/ 	.short	0x0001
        /*0032*/ 	.short	0x0008
        /*0034*/ 	.byte	0x00, 0xf4, 0x21, 0x00


	//----- nvinfo : EIATTR_KPARAM_INFO
	.align		4
.L_15:
        /*0038*/ 	.byte	0x04, 0x17
        /*003a*/ 	.short	(.L_17 - .L_16)
.L_16:
        /*003c*/ 	.word	0x00000000
        /*0040*/ 	.short	0x0000
        /*0042*/ 	.short	0x0000
        /*0044*/ 	.byte	0x00, 0xf4, 0x21, 0x00


	//----- nvinfo : EIATTR_SPARSE_MMA_MASK
	.align		4
.L_17:
        /*0048*/ 	.byte	0x03, 0x50
        /*004a*/ 	.short	0x0000


	//----- nvinfo : EIATTR_MAXREG_COUNT
	.align		4
        /*004c*/ 	.byte	0x03, 0x1b
        /*004e*/ 	.short	0x00ff


	//----- nvinfo : EIATTR_EXIT_INSTR_OFFSETS
	.align		4
        /*0050*/ 	.byte	0x04, 0x1c
        /*0052*/ 	.short	(.L_19 - .L_18)


	//   ....[0]....
.L_18:
        /*0054*/ 	.word	0x000006a0


	//   ....[1]....
        /*0058*/ 	.word	0x000006f0


	//----- nvinfo : EIATTR_REQNTID
	.align		4
.L_19:
        /*005c*/ 	.byte	0x04, 0x10
        /*005e*/ 	.short	(.L_21 - .L_20)
.L_20:
        /*0060*/ 	.word	0x00000080
        /*0064*/ 	.word	0x00000001
        /*0068*/ 	.word	0x00000001


	//----- nvinfo : EIATTR_CBANK_PARAM_SIZE
	.align		4
.L_21:
        /*006c*/ 	.byte	0x03, 0x19
        /*006e*/ 	.short	0x0018


	//----- nvinfo : EIATTR_PARAM_CBANK
	.align		4
        /*0070*/ 	.byte	0x04, 0x0a
        /*0072*/ 	.short	(.L_23 - .L_22)
	.align		4
.L_22:
        /*0074*/ 	.word	index@(.nv.constant0.triton_poi_fused_0)
        /*0078*/ 	.short	0x0210
        /*007a*/ 	.short	0x0018


	//----- nvinfo : EIATTR_SW_WAR
	.align		4
.L_23:
        /*007c*/ 	.byte	0x04, 0x36
        /*007e*/ 	.short	(.L_25 - .L_24)
.L_24:
        /*0080*/ 	.word	0x00000008
.L_25:


//--------------------- .nv.callgraph             --------------------------
	.section	.nv.callgraph,"",@"SHT_CUDA_CALLGRAPH"
	.align	4
	.sectionentsize	8
	.align		4
        /*0000*/ 	.word	0x00000000
	.align		4
        /*0004*/ 	.word	0xffffffff
	.align		4
        /*0008*/ 	.word	0x00000000
	.align		4
        /*000c*/ 	.word	0xfffffffe
	.align		4
        /*0010*/ 	.word	0x00000000
	.align		4
        /*0014*/ 	.word	0xfffffffd
	.align		4
        /*0018*/ 	.word	0x00000000
	.align		4
        /*001c*/ 	.word	0xfffffffc


//--------------------- .text.triton_poi_fused_0  --------------------------
	.section	.text.triton_poi_fused_0,"ax",@progbits
	.sectionflags	@"SHF_BARRIERS=1"
	.align	128
        .global         triton_poi_fused_0
        .type           triton_poi_fused_0,@function
        .size           triton_poi_fused_0,(.L_x_1 - triton_poi_fused_0)
        .other          triton_poi_fused_0,@"STO_CUDA_ENTRY STV_DEFAULT"
triton_poi_fused_0:
.text.triton_poi_fused_0:
[----:B------:R-:W0:Y:S01]  /*0000*/  LDC R1, c[0x0][0x28] ;  /* 0x00000a00ff017b82 */ /* 0x000e220000000800 */
[----:B------:R-:W1:Y:S07]  /*0010*/  S2R R15, SR_CTAID.X ;  /* 0x00000000000f7919 */ /* 0x000e6e0000002500 */
[----:B------:R-:W2:Y:S01]  /*0020*/  LDC.64 R16, c[0x0][0x210] ;  /* 0x00008400ff107b82 */ /* 0x000ea20000000a00 */
[----:B------:R-:W-:Y:S01]  /*0030*/  IMAD.MOV.U32 R14, RZ, RZ, RZ ;  /* 0x000000ffff0e7224 */ /* 0x000fe200078e00ff */
[----:B------:R-:W-:Y:S01]  /*0040*/  ULDC.64 UR6, c[0x0][0x208] ;  /* 0x0000820000067ab9 */ /* 0x000fe20000000a00 */
[----:B------:R-:W3:Y:S01]  /*0050*/  S2R R18, SR_TID.X ;  /* 0x0000000000127919 */ /* 0x000ee20000002100 */
[----:B------:R-:W4:Y:S01]  /*0060*/  S2R R19, SR_CTAID.Y ;  /* 0x0000000000137919 */ /* 0x000f220000002600 */
[----:B-1----:R-:W-:Y:S01]  /*0070*/  IMAD.SHL.U32 R15, R15, 0x10, RZ ;  /* 0x000000100f0f7824 */ /* 0x002fe200078e00ff */
[----:B---3--:R-:W-:-:S04]  /*0080*/  SHF.R.U32.HI R0, RZ, 0x4, R18 ;  /* 0x00000004ff007819 */ /* 0x008fc80000011612 */
[----:B------:R-:W-:Y:S01]  /*0090*/  LOP3.LUT R4, R15, 0xf, R18, 0xf8, !PT ;  /* 0x0000000f0f047812 */ /* 0x000fe200078ef812 */
[----:B----4-:R-:W-:Y:S01]  /*00a0*/  IMAD.SHL.U32 R19, R19, 0x40, RZ ;  /* 0x0000004013137824 */ /* 0x010fe200078e00ff */
[----:B------:R-:W-:Y:S02]  /*00b0*/  SGXT.U32 R0, R0, 0x3 ;  /* 0x000000030000781a */ /* 0x000fe40000000000 */
[----:B------:R-:W-:Y:S02]  /*00c0*/  ISETP.GE.AND P0, PT, R4, 0x9, PT ;  /* 0x000000090400780c */ /* 0x000fe40003f06270 */
[----:B------:R-:W-:Y:S02]  /*00d0*/  LOP3.LUT R3, R19, 0x8, R0, 0xfe, !PT ;  /* 0x0000000813037812 */ /* 0x000fe400078efe00 */
[----:B------:R-:W-:Y:S02]  /*00e0*/  LOP3.LUT R2, R19, R0, RZ, 0xfc, !PT ;  /* 0x0000000013027212 */ /* 0x000fe400078efcff */
[C---:B------:R-:W-:Y:S01]  /*00f0*/  ISETP.LT.AND P2, PT, R3.reuse, 0x100, !P0 ;  /* 0x000001000300780c */ /* 0x040fe20004741270 */
[--C-:B------:R-:W-:Y:S01]  /*0100*/  IMAD R3, R3, 0x9, R4.reuse ;  /* 0x0000000903037824 */ /* 0x100fe200078e0204 */
[----:B------:R-:W-:Y:S01]  /*0110*/  LOP3.LUT R6, R19, 0x10, R0, 0xfe, !PT ;  /* 0x0000001013067812 */ /* 0x000fe200078efe00 */
[----:B------:R-:W-:Y:S01]  /*0120*/  IMAD R5, R2, 0x9, R4 ;  /* 0x0000000902057824 */ /* 0x000fe200078e0204 */
[----:B------:R-:W-:-:S02]  /*0130*/  LOP3.LUT R7, R19, 0x18, R0, 0xfe, !PT ;  /* 0x0000001813077812 */ /* 0x000fc400078efe00 */
[----:B------:R-:W-:Y:S01]  /*0140*/  ISETP.LT.AND P1, PT, R2, 0x100, !P0 ;  /* 0x000001000200780c */ /* 0x000fe20004721270 */
[----:B--2---:R-:W-:Y:S01]  /*0150*/  IMAD.WIDE R2, R3, 0x4, R16 ;  /* 0x0000000403027825 */ /* 0x004fe200078e0210 */
[----:B------:R-:W-:Y:S02]  /*0160*/  ISETP.LT.AND P6, PT, R6, 0x100, !P0 ;  /* 0x000001000600780c */ /* 0x000fe400047c1270 */
[----:B------:R-:W-:Y:S02]  /*0170*/  LOP3.LUT R8, R19, 0x20, R0, 0xfe, !PT ;  /* 0x0000002013087812 */ /* 0x000fe400078efe00 */
[----:B------:R-:W-:Y:S01]  /*0180*/  ISETP.LT.AND P5, PT, R7, 0x100, !P0 ;  /* 0x000001000700780c */ /* 0x000fe200047a1270 */
[----:B------:R1:W2:Y:S01]  /*0190*/  @P2 LDG.E.EL R14, desc[UR6][R2.64] ;  /* 0x00000006020e2981 */ /* 0x0002a2000c2e1900 */
[----:B------:R-:W-:Y:S02]  /*01a0*/  LOP3.LUT R4, R19, 0x28, R0, 0xfe, !PT ;  /* 0x0000002813047812 */ /* 0x000fe400078efe00 */
[----:B------:R-:W-:-:S02]  /*01b0*/  LOP3.LUT R6, R19, 0x30, R0, 0xfe, !PT ;  /* 0x0000003013067812 */ /* 0x000fc400078efe00 */
[----:B------:R-:W-:Y:S02]  /*01c0*/  LOP3.LUT R7, R19, 0x38, R0, 0xfe, !PT ;  /* 0x0000003813077812 */ /* 0x000fe400078efe00 */
[----:B------:R-:W-:Y:S02]  /*01d0*/  ISETP.LT.AND P4, PT, R8, 0x100, !P0 ;  /* 0x000001000800780c */ /* 0x000fe40004781270 */
[----:B------:R-:W-:Y:S02]  /*01e0*/  ISETP.LT.AND P3, PT, R4, 0x100, !P0 ;  /* 0x000001000400780c */ /* 0x000fe40004761270 */
[----:B------:R-:W-:Y:S02]  /*01f0*/  ISETP.LT.AND P2, PT, R6, 0x100, !P0 ;  /* 0x000001000600780c */ /* 0x000fe40004741270 */
[----:B------:R-:W-:Y:S01]  /*0200*/  ISETP.LT.AND P0, PT, R7, 0x100, !P0 ;  /* 0x000001000700780c */ /* 0x000fe20004701270 */
[C---:B------:R-:W-:Y:S02]  /*0210*/  VIADD R7, R5.reuse, 0x90 ;  /* 0x0000009005077836 */ /* 0x040fe40000000000 */
[----:B------:R-:W-:-:S02]  /*0220*/  VIADD R9, R5, 0xd8 ;  /* 0x000000d805097836 */ /* 0x000fc40000000000 */
[C---:B------:R-:W-:Y:S02]  /*0230*/  VIADD R11, R5.reuse, 0x120 ;  /* 0x00000120050b7836 */ /* 0x040fe40000000000 */
[C---:B------:R-:W-:Y:S02]  /*0240*/  VIADD R13, R5.reuse, 0x168 ;  /* 0x00000168050d7836 */ /* 0x040fe40000000000 */
[C---:B------:R-:W-:Y:S02]  /*0250*/  VIADD R23, R5.reuse, 0x1b0 ;  /* 0x000001b005177836 */ /* 0x040fe40000000000 */
[C---:B------:R-:W-:Y:S02]  /*0260*/  VIADD R25, R5.reuse, 0x1f8 ;  /* 0x000001f805197836 */ /* 0x040fe40000000000 */
[----:B-1----:R-:W-:-:S04]  /*0270*/  IMAD.WIDE R2, R5, 0x4, R16 ;  /* 0x0000000405027825 */ /* 0x002fc800078e0210 */
[----:B------:R-:W-:-:S04]  /*0280*/  IMAD.WIDE R4, R7, 0x4, R16 ;  /* 0x0000000407047825 */ /* 0x000fc800078e0210 */
[----:B------:R-:W-:-:S04]  /*0290*/  IMAD.WIDE R6, R9, 0x4, R16 ;  /* 0x0000000409067825 */ /* 0x000fc800078e0210 */
[----:B------:R-:W-:Y:S01]  /*02a0*/  IMAD.WIDE R8, R11, 0x4, R16 ;  /* 0x000000040b087825 */ /* 0x000fe200078e0210 */
[----:B------:R-:W-:-:S03]  /*02b0*/  CS2R R20, SRZ ;  /* 0x0000000000147805 */ /* 0x000fc6000001ff00 */
[----:B------:R-:W-:-:S03]  /*02c0*/  IMAD.WIDE R10, R13, 0x4, R16 ;  /* 0x000000040d0a7825 */ /* 0x000fc600078e0210 */
[----:B------:R1:W3:Y:S01]  /*02d0*/  @P6 LDG.E.EL R20, desc[UR6][R4.64] ;  /* 0x0000000604146981 */ /* 0x0002e2000c2e1900 */
[--C-:B------:R-:W-:Y:S01]  /*02e0*/  IMAD.WIDE R12, R23, 0x4, R16.reuse ;  /* 0x00000004170c7825 */ /* 0x100fe200078e0210 */
[----:B------:R-:W-:Y:S02]  /*02f0*/  CS2R R22, SRZ ;  /* 0x0000000000167805 */ /* 0x000fe4000001ff00 */
[----:B------:R-:W4:Y:S01]  /*0300*/  @P5 LDG.E.EL R21, desc[UR6][R6.64] ;  /* 0x0000000606155981 */ /* 0x000f22000c2e1900 */
[----:B------:R-:W-:Y:S01]  /*0310*/  IMAD.WIDE R16, R25, 0x4, R16 ;  /* 0x0000000419107825 */ /* 0x000fe200078e0210 */
[----:B------:R-:W-:Y:S02]  /*0320*/  CS2R R24, SRZ ;  /* 0x0000000000187805 */ /* 0x000fe4000001ff00 */
[----:B------:R-:W5:Y:S01]  /*0330*/  @P4 LDG.E.EL R22, desc[UR6][R8.64] ;  /* 0x0000000608164981 */ /* 0x000f62000c2e1900 */
[----:B------:R-:W-:-:S03]  /*0340*/  IMAD.MOV.U32 R26, RZ, RZ, RZ ;  /* 0x000000ffff1a7224 */ /* 0x000fc600078e00ff */
[----:B------:R-:W5:Y:S04]  /*0350*/  @P3 LDG.E.EL R24, desc[UR6][R10.64] ;  /* 0x000000060a183981 */ /* 0x000f68000c2e1900 */
[----:B------:R1:W5:Y:S04]  /*0360*/  @P2 LDG.E.EL R23, desc[UR6][R12.64] ;  /* 0x000000060c172981 */ /* 0x000368000c2e1900 */
[----:B------:R1:W5:Y:S04]  /*0370*/  @P1 LDG.E.EL R26, desc[UR6][R2.64] ;  /* 0x00000006021a1981 */ /* 0x000368000c2e1900 */
[----:B------:R-:W5:Y:S01]  /*0380*/  @P0 LDG.E.EL R25, desc[UR6][R16.64] ;  /* 0x0000000610190981 */ /* 0x000f62000c2e1900 */
[----:B------:R-:W1:Y:S01]  /*0390*/  S2R R27, SR_TID.X ;  /* 0x00000000001b7919 */ /* 0x000e620000002100 */
[----:B------:R-:W1:Y:S01]  /*03a0*/  S2UR UR5, SR_CgaCtaId ;  /* 0x00000000000579c3 */ /* 0x000e620000008800 */
[----:B------:R-:W-:Y:S01]  /*03b0*/  UMOV UR4, 0x400 ;  /* 0x0000040000047882 */ /* 0x000fe20000000000 */
[----:B-1----:R-:W-:Y:S01]  /*03c0*/  IMAD.SHL.U32 R4, R27, 0x40, RZ ;  /* 0x000000401b047824 */ /* 0x002fe200078e00ff */
[----:B------:R-:W-:-:S04]  /*03d0*/  SHF.R.U32.HI R5, RZ, 0x4, R27 ;  /* 0x00000004ff057819 */ /* 0x000fc8000001161b */
[----:B------:R-:W-:Y:S02]  /*03e0*/  SGXT.U32 R5, R5, 0x3 ;  /* 0x000000030505781a */ /* 0x000fe40000000000 */
[----:B------:R-:W-:Y:S01]  /*03f0*/  LOP3.LUT R4, R4, 0x3c0, RZ, 0xc0, !PT ;  /* 0x000003c004047812 */ /* 0x000fe200078ec0ff */
[----:B0-----:R-:W-:-:S03]  /*0400*/  UPRMT UR4, UR5, 0x654, UR4 ;  /* 0x0000065405047896 */ /* 0x001fc60008000004 */
[----:B------:R-:W-:-:S04]  /*0410*/  LOP3.LUT R5, R4, R5, RZ, 0xfc, !PT ;  /* 0x0000000504057212 */ /* 0x000fc800078efcff */
[----:B------:R-:W-:-:S04]  /*0420*/  LEA.HI R5, R4, R5, RZ, 0x1c ;  /* 0x0000000504057211 */ /* 0x000fc800078fe0ff */
[----:B------:R-:W-:Y:S01]  /*0430*/  LEA R13, R5, UR4, 0x2 ;  /* 0x00000004050d7c11 */ /* 0x000fe2000f8e10ff */
[----:B------:R-:W-:Y:S01]  /*0440*/  IMAD.SHL.U32 R8, R27, 0x4, RZ ;  /* 0x000000041b087824 */ /* 0x000fe200078e00ff */
[----:B------:R-:W-:-:S04]  /*0450*/  SHF.R.U32.HI R2, RZ, 0x2, R27 ;  /* 0x00000002ff027819 */ /* 0x000fc8000001161b */
[----:B------:R-:W-:Y:S02]  /*0460*/  LOP3.LUT R8, R8, 0x1fc, RZ, 0xc0, !PT ;  /* 0x000001fc08087812 */ /* 0x000fe400078ec0ff */
[----:B------:R-:W-:-:S05]  /*0470*/  LOP3.LUT R3, R2, 0x1c, RZ, 0xc0, !PT ;  /* 0x0000001c02037812 */ /* 0x000fca00078ec0ff */
[----:B------:R-:W-:-:S05]  /*0480*/  IMAD.IADD R3, R8, 0x1, R3 ;  /* 0x0000000108037824 */ /* 0x000fca00078e0203 */
[----:B------:R-:W-:Y:S01]  /*0490*/  LEA R4, R3, UR4, 0x2 ;  /* 0x0000000403047c11 */ /* 0x000fe2000f8e10ff */
[----:B------:R-:W-:Y:S01]  /*04a0*/  IMAD.SHL.U32 R18, R18, 0x4, RZ ;  /* 0x0000000412127824 */ /* 0x000fe200078e00ff */
[----:B------:R-:W0:Y:S04]  /*04b0*/  LDC.64 R2, c[0x0][0x218] ;  /* 0x00008600ff027b82 */ /* 0x000e280000000a00 */
[----:B------:R-:W-:-:S04]  /*04c0*/  LOP3.LUT R18, R19, 0x3c, R18, 0xf8, !PT ;  /* 0x0000003c13127812 */ /* 0x000fc800078ef812 */
[----:B------:R-:W-:-:S04]  /*04d0*/  SHF.R.S32.HI R9, RZ, 0x1f, R18 ;  /* 0x0000001fff097819 */ /* 0x000fc80000011412 */
[----:B------:R-:W-:-:S04]  /*04e0*/  LEA.HI R9, R9, R18, RZ, 0x4 ;  /* 0x0000001209097211 */ /* 0x000fc800078f20ff */
[----:B------:R-:W-:Y:S02]  /*04f0*/  LOP3.LUT R11, R9, 0xfffffff0, RZ, 0xc0, !PT ;  /* 0xfffffff0090b7812 */ /* 0x000fe400078ec0ff */
[----:B------:R-:W-:Y:S02]  /*0500*/  LOP3.LUT R12, R8, 0x200, RZ, 0xfc, !PT ;  /* 0x00000200080c7812 */ /* 0x000fe400078efcff */
[----:B------:R-:W-:Y:S01]  /*0510*/  SHF.R.S32.HI R10, RZ, 0x4, R9 ;  /* 0x00000004ff0a7819 */ /* 0x000fe20000011409 */
[C---:B------:R-:W-:Y:S01]  /*0520*/  IMAD.IADD R11, R18.reuse, 0x1, -R11 ;  /* 0x00000001120b7824 */ /* 0x040fe200078e0a0b */
[----:B------:R-:W-:Y:S02]  /*0530*/  ISETP.GE.AND P0, PT, R18, 0x100, PT ;  /* 0x000001001200780c */ /* 0x000fe40003f06270 */
[----:B------:R-:W-:Y:S02]  /*0540*/  LOP3.LUT R9, R15, R0, RZ, 0xfc, !PT ;  /* 0x000000000f097212 */ /* 0x000fe400078efcff */
[----:B------:R-:W-:-:S02]  /*0550*/  LOP3.LUT R0, R15, 0x8, R0, 0xfe, !PT ;  /* 0x000000080f007812 */ /* 0x000fc400078efe00 */
[----:B------:R-:W-:Y:S01]  /*0560*/  SHF.R.U32.HI R12, RZ, 0x4, R12 ;  /* 0x00000004ff0c7819 */ /* 0x000fe2000001160c */
[----:B------:R-:W-:Y:S01]  /*0570*/  IMAD R10, R10, 0x90, R11 ;  /* 0x000000900a0a7824 */ /* 0x000fe200078e020b */
[C---:B------:R-:W-:Y:S02]  /*0580*/  ISETP.LT.AND P1, PT, R9.reuse, 0x9, !P0 ;  /* 0x000000090900780c */ /* 0x040fe40004721270 */
[----:B------:R-:W-:Y:S02]  /*0590*/  ISETP.LT.AND P0, PT, R0, 0x9, !P0 ;  /* 0x000000090000780c */ /* 0x000fe40004701270 */
[----:B------:R-:W-:Y:S01]  /*05a0*/  LOP3.LUT R11, R12, 0x3c, RZ, 0xc0, !PT ;  /* 0x0000003c0c0b7812 */ /* 0x000fe200078ec0ff */
[----:B------:R-:W-:-:S04]  /*05b0*/  IMAD R9, R9, 0x10, R10 ;  /* 0x0000001009097824 */ /* 0x000fc800078e020a */
[----:B------:R-:W-:Y:S02]  /*05c0*/  IMAD.IADD R11, R8, 0x1, R11 ;  /* 0x00000001080b7824 */ /* 0x000fe400078e020b */
[----:B0-----:R-:W-:-:S03]  /*05d0*/  IMAD.WIDE R8, R9, 0x4, R2 ;  /* 0x0000000409087825 */ /* 0x001fc600078e0202 */
[----:B------:R-:W-:Y:S01]  /*05e0*/  LEA R11, R11, UR4, 0x2 ;  /* 0x000000040b0b7c11 */ /* 0x000fe2000f8e10ff */
[----:B--2---:R-:W-:Y:S04]  /*05f0*/  STS [R13+0x20], R14 ;  /* 0x0000200e0d007388 */ /* 0x004fe80000000800 */
[----:B---3--:R-:W-:Y:S04]  /*0600*/  STS [R13+0x40], R20 ;  /* 0x000040140d007388 */ /* 0x008fe80000000800 */
[----:B----4-:R-:W-:Y:S04]  /*0610*/  STS [R13+0x60], R21 ;  /* 0x000060150d007388 */ /* 0x010fe80000000800 */
[----:B-----5:R-:W-:Y:S04]  /*0620*/  STS [R13+0x80], R22 ;  /* 0x000080160d007388 */ /* 0x020fe80000000800 */
[----:B------:R-:W-:Y:S04]  /*0630*/  STS [R13+0xa0], R24 ;  /* 0x0000a0180d007388 */ /* 0x000fe80000000800 */
[----:B------:R-:W-:Y:S04]  /*0640*/  STS [R13+0xc0], R23 ;  /* 0x0000c0170d007388 */ /* 0x000fe80000000800 */
[----:B------:R-:W-:Y:S04]  /*0650*/  STS [R13], R26 ;  /* 0x0000001a0d007388 */ /* 0x000fe80000000800 */
[----:B------:R-:W-:Y:S01]  /*0660*/  STS [R13+0xe0], R25 ;  /* 0x0000e0190d007388 */ /* 0x000fe20000000800 */
[----:B------:R-:W-:Y:S06]  /*0670*/  BAR.SYNC.DEFER_BLOCKING 0x0 ;  /* 0x0000000000007b1d */ /* 0x000fec0000010000 */
[----:B------:R-:W0:Y:S04]  /*0680*/  LDS.128 R4, [R4] ;  /* 0x0000000004047984 */ /* 0x000e280000000c00 */
[----:B0-----:R0:W-:Y:S02]  /*0690*/  @P1 STG.E.128 desc[UR6][R8.64], R4 ;  /* 0x0000000408001986 */ /* 0x0011e4000c101d06 */
[----:B0-----:R-:W-:Y:S05]  /*06a0*/  @!P0 EXIT ;  /* 0x000000000000894d */ /* 0x001fea0003800000 */
[----:B------:R-:W1:Y:S01]  /*06b0*/  LDS.128 R12, [R11+0x800] ;  /* 0x000800000b0c7984 */ /* 0x000e620000000c00 */
[----:B0-----:R-:W-:-:S04]  /*06c0*/  IMAD R5, R0, 0x10, R10 ;  /* 0x0000001000057824 */ /* 0x001fc800078e020a */
[----:B------:R-:W-:-:S05]  /*06d0*/  IMAD.WIDE R2, R5, 0x4, R2 ;  /* 0x0000000405027825 */ /* 0x000fca00078e0202 */
[----:B-1----:R-:W-:Y:S01]  /*06e0*/  STG.E.128 desc[UR6][R2.64], R12 ;  /* 0x0000000c02007986 */ /* 0x002fe2000c101d06 */
[----:B------:R-:W-:Y:S05]  /*06f0*/  EXIT ;  /* 0x000000000000794d */ /* 0x000fea0003800000 */
.L_x_0:
[----:B------:R-:W-:-:S00]  /*0700*/  BRA `(.L_x_0) ;  /* 0xfffffffc00fc7947 */ /* 0x000fc0000383ffff */
[----:B------:R-:W-:-:S00]  /*0710*/  NOP ;  /* 0x0000000000007918 */ /* 0x000fc00000000000 */
        /* <DEDUP_REMOVED lines=14> */
.L_x_1:


//--------------------- .nv.shared.triton_poi_fused_0 --------------------------
	.section	.nv.shared.triton_poi_fused_0,"aw",@nobits
	.sectionflags	@""
	.align	16
	.zero		1024


//--------------------- .nv.constant0.triton_poi_fused_0 --------------------------
	.section	.nv.constant0.triton_poi_fused_0,"a",@progbits
	.sectionflags	@""
	.align	4
.nv.constant0.triton_poi_fused_0:
	.zero		552
